//
// Generated by NVIDIA NVVM Compiler
//
// Compiler Build ID: CL-36424714
// Cuda compilation tools, release 13.0, V13.0.88
// Based on NVVM 20.0.0
//

.version 9.0
.target sm_100
.address_size 64

	// .globl	_Z3dotPfS_S_
// _ZZ3dotPfS_S_E5cache has been demoted

.visible .entry _Z3dotPfS_S_(
	.param .u64 .ptr .align 1 _Z3dotPfS_S__param_0,
	.param .u64 .ptr .align 1 _Z3dotPfS_S__param_1,
	.param .u64 .ptr .align 1 _Z3dotPfS_S__param_2
)
{
	.reg .pred 	%p<7>;
	.reg .b32 	%r<18>;
	.reg .b32 	%f<14>;
	.reg .b64 	%rd<12>;
	// demoted variable
	.shared .align 4 .b8 _ZZ3dotPfS_S_E5cache[1024];
	ld.param.u64 	%rd3, [_Z3dotPfS_S__param_0];
	ld.param.u64 	%rd4, [_Z3dotPfS_S__param_1];
	ld.param.u64 	%rd5, [_Z3dotPfS_S__param_2];
	mov.u32 	%r1, %tid.x;
	mov.u32 	%r2, %ctaid.x;
	mov.u32 	%r17, %ntid.x;
	mad.lo.s32 	%r16, %r2, %r17, %r1;
	setp.gt.s32 	%p1, %r16, 30719;
	mov.f32 	%f13, 0f00000000;
	@%p1 bra 	$L__BB0_3;
	mov.u32 	%r11, %nctaid.x;
	mul.lo.s32 	%r5, %r17, %r11;
	cvta.to.global.u64 	%rd1, %rd3;
	cvta.to.global.u64 	%rd2, %rd4;
	mov.f32 	%f13, 0f00000000;
$L__BB0_2:
	mul.wide.s32 	%rd6, %r16, 4;
	add.s64 	%rd7, %rd1, %rd6;
	ld.global.f32 	%f6, [%rd7];
	add.s64 	%rd8, %rd2, %rd6;
	ld.global.f32 	%f7, [%rd8];
	fma.rn.f32 	%f13, %f6, %f7, %f13;
	add.s32 	%r16, %r16, %r5;
	setp.lt.s32 	%p2, %r16, 30720;
	@%p2 bra 	$L__BB0_2;
$L__BB0_3:
	shl.b32 	%r12, %r1, 2;
	mov.u32 	%r13, _ZZ3dotPfS_S_E5cache;
	add.s32 	%r8, %r13, %r12;
	st.shared.f32 	[%r8], %f13;
	bar.sync 	0;
	setp.lt.u32 	%p3, %r17, 2;
	@%p3 bra 	$L__BB0_7;
$L__BB0_4:
	shr.u32 	%r10, %r17, 1;
	setp.ge.u32 	%p4, %r1, %r10;
	@%p4 bra 	$L__BB0_6;
	shl.b32 	%r14, %r10, 2;
	add.s32 	%r15, %r8, %r14;
	ld.shared.f32 	%f8, [%r15];
	ld.shared.f32 	%f9, [%r8];
	add.f32 	%f10, %f8, %f9;
	st.shared.f32 	[%r8], %f10;
$L__BB0_6:
	bar.sync 	0;
	setp.gt.u32 	%p5, %r17, 3;
	mov.u32 	%r17, %r10;
	@%p5 bra 	$L__BB0_4;
$L__BB0_7:
	setp.ne.s32 	%p6, %r1, 0;
	@%p6 bra 	$L__BB0_9;
	ld.shared.f32 	%f11, [_ZZ3dotPfS_S_E5cache];
	cvta.to.global.u64 	%rd9, %rd5;
	mul.wide.u32 	%rd10, %r2, 4;
	add.s64 	%rd11, %rd9, %rd10;
	st.global.f32 	[%rd11], %f11;
$L__BB0_9:
	ret;

}


// ===== COMPILED SASS (sm_100) =====

	.target	sm_100

	.elftype	@"ET_EXEC"


//--------------------- .note.nv.tkinfo           --------------------------
	.section	.note.nv.tkinfo,"",@"SHT_NOTE"
	.sectionflags	@"SHF_NOTE_NV_TKINFO"
	.tkinfo
        /*0018*/ 	.word	0x00000002
        /*0030*/ 	.string	""
        /*0030*/ 	.string	"ptxas"
        /*0030*/ 	.string	"Cuda compilation tools, release 13.0, V13.0.88"
        /*0030*/ 	.string	"Build cuda_13.0.r13.0/compiler.36424714_0"
        /*0030*/ 	.string	"-arch sm_100 -m 64 "



//--------------------- .note.nv.cuinfo           --------------------------
	.section	.note.nv.cuinfo,"",@"SHT_NOTE"
	.sectionflags	@"SHF_NOTE_NV_CUINFO"
        /*0018*/ 	.short	0x0002
        /*001a*/ 	.short	0x0064
        /*001c*/ 	.short	0x0082
	.zero		2


//--------------------- .nv.info                  --------------------------
	.section	.nv.info,"",@"SHT_CUDA_INFO"
	.align	4


	//----- nvinfo : EIATTR_REGCOUNT
	.align		4
        /*0000*/ 	.byte	0x04, 0x2f
        /*0002*/ 	.short	(.L_1 - .L_0)
	.align		4
.L_0:
        /*0004*/ 	.word	index@(_Z3dotPfS_S_)
        /*0008*/ 	.word	0x00000012


	//----- nvinfo : EIATTR_FRAME_SIZE
	.align		4
.L_1:
        /*000c*/ 	.byte	0x04, 0x11
        /*000e*/ 	.short	(.L_3 - .L_2)
	.align		4
.L_2:
        /*0010*/ 	.word	index@(_Z3dotPfS_S_)
        /*0014*/ 	.word	0x00000000


	//----- nvinfo : EIATTR_MIN_STACK_SIZE
	.align		4
.L_3:
        /*0018*/ 	.byte	0x04, 0x12
        /*001a*/ 	.short	(.L_5 - .L_4)
	.align		4
.L_4:
        /*001c*/ 	.word	index@(_Z3dotPfS_S_)
        /*0020*/ 	.word	0x00000000
.L_5:


//--------------------- .nv.compat                --------------------------
	.section	.nv.compat,"",@"SHT_CUDA_COMPAT_INFO"
	.align	4
        /*0000*/ 	.byte	0x02, 0x09, 0x00, 0x00, 0x02, 0x02, 0x01, 0x00, 0x02, 0x05, 0x05, 0x00, 0x03, 0x07, 0x01, 0x01
        /*0010*/ 	.byte	0x02, 0x03, 0x00, 0x00, 0x02, 0x06, 0x01, 0x00, 0x04, 0x0b, 0x08, 0x00, 0x09, 0x00, 0x00, 0x00
        /*0020*/ 	.byte	0x00, 0x00, 0x00, 0x00


//--------------------- .nv.info._Z3dotPfS_S_     --------------------------
	.section	.nv.info._Z3dotPfS_S_,"",@"SHT_CUDA_INFO"
	.sectionflags	@""
	.align	4


	//----- nvinfo : EIATTR_CUDA_API_VERSION
	.align		4
        /*0000*/ 	.byte	0x04, 0x37
        /*0002*/ 	.short	(.L_7 - .L_6)
.L_6:
        /*0004*/ 	.word	0x00000082


	//----- nvinfo : EIATTR_KPARAM_INFO
	.align		4
.L_7:
        /*0008*/ 	.byte	0x04, 0x17
        /*000a*/ 	.short	(.L_9 - .L_8)
.L_8:
        /*000c*/ 	.word	0x00000000
        /*0010*/ 	.short	0x0002
        /*0012*/ 	.short	0x0010
        /*0014*/ 	.byte	0x00, 0xf5, 0x21, 0x00


	//----- nvinfo : EIATTR_KPARAM_INFO
	.align		4
.L_9:
        /*0018*/ 	.byte	0x04, 0x17
        /*001a*/ 	.short	(.L_11 - .L_10)
.L_10:
        /*001c*/ 	.word	0x00000000
        /*0020*/ 	.short	0x0001
        /*0022*/ 	.short	0x0008
        /*0024*/ 	.byte	0x00, 0xf5, 0x21, 0x00


	//----- nvinfo : EIATTR_KPARAM_INFO
	.align		4
.L_11:
        /*0028*/ 	.byte	0x04, 0x17
        /*002a*/ 	.short	(.L_13 - .L_12)
.L_12:
        /*002c*/ 	.word	0x00000000
        /*0030*/ 	.short	0x0000
        /*0032*/ 	.short	0x0000
        /*0034*/ 	.byte	0x00, 0xf5, 0x21, 0x00


	//----- nvinfo : EIATTR_SPARSE_MMA_MASK
	.align		4
.L_13:
        /*0038*/ 	.byte	0x03, 0x50
        /*003a*/ 	.short	0x0000


	//----- nvinfo : EIATTR_MAXREG_COUNT
	.align		4
        /*003c*/ 	.byte	0x03, 0x1b
        /*003e*/ 	.short	0x00ff


	//----- nvinfo : EIATTR_NUM_BARRIERS
	.align		4
        /*0040*/ 	.byte	0x02, 0x4c
        /*0042*/ 	.byte	0x01
	.zero		1


	//----- nvinfo : EIATTR_MERCURY_ISA_VERSION
	.align		4
        /*0044*/ 	.byte	0x03, 0x5f
        /*0046*/ 	.short	0x0101


	//----- nvinfo : EIATTR_VRC_CTA_INIT_COUNT
	.align		4
        /*0048*/ 	.byte	0x02, 0x4a
	.zero		1
	.zero		1


	//----- nvinfo : EIATTR_EXIT_INSTR_OFFSETS
	.align		4
        /*004c*/ 	.byte	0x04, 0x1c
        /*004e*/ 	.short	(.L_15 - .L_14)


	//   ....[0]....
.L_14:
        /*0050*/ 	.word	0x000002d0


	//   ....[1]....
        /*0054*/ 	.word	0x00000350


	//----- nvinfo : EIATTR_CRS_STACK_SIZE
	.align		4
.L_15:
        /*0058*/ 	.byte	0x04, 0x1e
        /*005a*/ 	.short	(.L_17 - .L_16)
.L_16:
        /*005c*/ 	.word	0x00000000


	//----- nvinfo : EIATTR_CBANK_PARAM_SIZE
	.align		4
.L_17:
        /*0060*/ 	.byte	0x03, 0x19
        /*0062*/ 	.short	0x0018


	//----- nvinfo : EIATTR_PARAM_CBANK
	.align		4
        /*0064*/ 	.byte	0x04, 0x0a
        /*0066*/ 	.short	(.L_19 - .L_18)
	.align		4
.L_18:
        /*0068*/ 	.word	index@(.nv.constant0._Z3dotPfS_S_)
        /*006c*/ 	.short	0x0380
        /*006e*/ 	.short	0x0018


	//----- nvinfo : EIATTR_SW_WAR
	.align		4
.L_19:
        /*0070*/ 	.byte	0x04, 0x36
        /*0072*/ 	.short	(.L_21 - .L_20)
.L_20:
        /*0074*/ 	.word	0x00000008
.L_21:


//--------------------- .nv.callgraph             --------------------------
	.section	.nv.callgraph,"",@"SHT_CUDA_CALLGRAPH"
	.align	4
	.sectionentsize	8
	.align		4
        /*0000*/ 	.word	0x00000000
	.align		4
        /*0004*/ 	.word	0xffffffff
	.align		4
        /*0008*/ 	.word	0x00000000
	.align		4
        /*000c*/ 	.word	0xfffffffe
	.align		4
        /*0010*/ 	.word	0x00000000
	.align		4
        /*0014*/ 	.word	0xfffffffd
	.align		4
        /*0018*/ 	.word	0x00000000
	.align		4
        /*001c*/ 	.word	0xfffffffc


//--------------------- .text._Z3dotPfS_S_        --------------------------
	.section	.text._Z3dotPfS_S_,"ax",@progbits
	.align	128
        .global         _Z3dotPfS_S_
        .type           _Z3dotPfS_S_,@function
        .size           _Z3dotPfS_S_,(.L_x_6 - _Z3dotPfS_S_)
        .other          _Z3dotPfS_S_,@"STO_CUDA_ENTRY STV_DEFAULT"
_Z3dotPfS_S_:
.text._Z3dotPfS_S_:
[----:B------:R-:W-:Y:S01]  /*0000*/  LDC R1, c[0x0][0x37c] ;  /* 0x0000df00ff017b82 */ /* 0x000fe20000000800 */
[----:B------:R-:W0:Y:S01]  /*0010*/  S2R R12, SR_TID.X ;  /* 0x00000000000c7919 */ /* 0x000e220000002100 */
[----:B------:R-:W1:Y:S01]  /*0020*/  LDCU UR4, c[0x0][0x360] ;  /* 0x00006c00ff0477ac */ /* 0x000e620008000800 */
[----:B------:R-:W-:Y:S01]  /*0030*/  BSSY.RECONVERGENT B0, `(.L_x_0) ;  /* 0x0000015000007945 */ /* 0x000fe20003800200 */
[----:B------:R-:W-:Y:S01]  /*0040*/  IMAD.MOV.U32 R11, RZ, RZ, RZ ;  /* 0x000000ffff0b7224 */ /* 0x000fe200078e00ff */
[----:B------:R-:W0:Y:S01]  /*0050*/  S2R R13, SR_CTAID.X ;  /* 0x00000000000d7919 */ /* 0x000e220000002500 */
[----:B------:R-:W2:Y:S01]  /*0060*/  LDCU.64 UR6, c[0x0][0x358] ;  /* 0x00006b00ff0677ac */ /* 0x000ea20008000a00 */
[----:B-1----:R-:W-:Y:S02]  /*0070*/  IMAD.U32 R10, RZ, RZ, UR4 ;  /* 0x00000004ff0a7e24 */ /* 0x002fe4000f8e00ff */
[----:B0-----:R-:W-:-:S05]  /*0080*/  IMAD R0, R13, UR4, R12 ;  /* 0x000000040d007c24 */ /* 0x001fca000f8e020c */
[----:B------:R-:W-:-:S13]  /*0090*/  ISETP.GT.AND P0, PT, R0, 0x77ff, PT ;  /* 0x000077ff0000780c */ /* 0x000fda0003f04270 */
[----:B--2---:R-:W-:Y:S05]  /*00a0*/  @P0 BRA `(.L_x_1) ;  /* 0x0000000000340947 */ /* 0x004fea0003800000 */
[----:B------:R-:W0:Y:S01]  /*00b0*/  LDC.64 R6, c[0x0][0x380] ;  /* 0x0000e000ff067b82 */ /* 0x000e220000000a00 */
[----:B------:R-:W1:Y:S01]  /*00c0*/  LDCU UR4, c[0x0][0x370] ;  /* 0x00006e00ff0477ac */ /* 0x000e620008000800 */
[----:B------:R-:W-:-:S06]  /*00d0*/  HFMA2 R11, -RZ, RZ, 0, 0 ;  /* 0x00000000ff0b7431 */ /* 0x000fcc00000001ff */
[----:B------:R-:W2:Y:S01]  /*00e0*/  LDC.64 R8, c[0x0][0x388] ;  /* 0x0000e200ff087b82 */ /* 0x000ea20000000a00 */
[----:B-1----:R-:W-:-:S07]  /*00f0*/  IMAD R15, R10, UR4, RZ ;  /* 0x000000040a0f7c24 */ /* 0x002fce000f8e02ff */
.L_x_2:
[----:B0-----:R-:W-:-:S04]  /*0100*/  IMAD.WIDE R2, R0, 0x4, R6 ;  /* 0x0000000400027825 */ /* 0x001fc800078e0206 */
[----:B--2---:R-:W-:Y:S02]  /*0110*/  IMAD.WIDE R4, R0, 0x4, R8 ;  /* 0x0000000400047825 */ /* 0x004fe400078e0208 */
[----:B------:R-:W2:Y:S04]  /*0120*/  LDG.E R2, desc[UR6][R2.64] ;  /* 0x0000000602027981 */ /* 0x000ea8000c1e1900 */
[----:B------:R-:W2:Y:S01]  /*0130*/  LDG.E R4, desc[UR6][R4.64] ;  /* 0x0000000604047981 */ /* 0x000ea2000c1e1900 */
[----:B------:R-:W-:-:S05]  /*0140*/  IMAD.IADD R0, R15, 0x1, R0 ;  /* 0x000000010f007824 */ /* 0x000fca00078e0200 */
[----:B------:R-:W-:Y:S01]  /*0150*/  ISETP.GE.AND P0, PT, R0, 0x7800, PT ;  /* 0x000078000000780c */ /* 0x000fe20003f06270 */
[----:B--2---:R-:W-:-:S12]  /*0160*/  FFMA R11, R2, R4, R11 ;  /* 0x00000004020b7223 */ /* 0x004fd8000000000b */
[----:B------:R-:W-:Y:S05]  /*0170*/  @!P0 BRA `(.L_x_2) ;  /* 0xfffffffc00e08947 */ /* 0x000fea000383ffff */
.L_x_1:
[----:B------:R-:W-:Y:S05]  /*0180*/  BSYNC.RECONVERGENT B0 ;  /* 0x0000000000007941 */ /* 0x000fea0003800200 */
.L_x_0:
[----:B------:R-:W0:Y:S01]  /*0190*/  S2UR UR5, SR_CgaCtaId ;  /* 0x00000000000579c3 */ /* 0x000e220000008800 */
[----:B------:R-:W-:Y:S01]  /*01a0*/  UMOV UR4, 0x400 ;  /* 0x0000040000047882 */ /* 0x000fe20000000000 */
[----:B------:R-:W-:Y:S02]  /*01b0*/  ISETP.GE.U32.AND P1, PT, R10, 0x2, PT ;  /* 0x000000020a00780c */ /* 0x000fe40003f26070 */
[----:B------:R-:W-:Y:S01]  /*01c0*/  ISETP.NE.AND P0, PT, R12, RZ, PT ;  /* 0x000000ff0c00720c */ /* 0x000fe20003f05270 */
[----:B0-----:R-:W-:-:S06]  /*01d0*/  ULEA UR4, UR5, UR4, 0x18 ;  /* 0x0000000405047291 */ /* 0x001fcc000f8ec0ff */
[----:B------:R-:W-:-:S05]  /*01e0*/  LEA R0, R12, UR4, 0x2 ;  /* 0x000000040c007c11 */ /* 0x000fca000f8e10ff */
[----:B------:R0:W-:Y:S01]  /*01f0*/  STS [R0], R11 ;  /* 0x0000000b00007388 */ /* 0x0001e20000000800 */
[----:B------:R-:W-:Y:S06]  /*0200*/  BAR.SYNC.DEFER_BLOCKING 0x0 ;  /* 0x0000000000007b1d */ /* 0x000fec0000010000 */
[----:B------:R-:W-:Y:S05]  /*0210*/  @!P1 BRA `(.L_x_3) ;  /* 0x00000000002c9947 */ /* 0x000fea0003800000 */
.L_x_4:
[----:B------:R-:W-:-:S04]  /*0220*/  SHF.R.U32.HI R5, RZ, 0x1, R10 ;  /* 0x00000001ff057819 */ /* 0x000fc8000001160a */
[----:B------:R-:W-:-:S13]  /*0230*/  ISETP.GE.U32.AND P1, PT, R12, R5, PT ;  /* 0x000000050c00720c */ /* 0x000fda0003f26070 */
[----:B------:R-:W-:Y:S01]  /*0240*/  @!P1 LEA R2, R5, R0, 0x2 ;  /* 0x0000000005029211 */ /* 0x000fe200078e10ff */
[----:B------:R-:W-:Y:S05]  /*0250*/  @!P1 LDS R3, [R0] ;  /* 0x0000000000039984 */ /* 0x000fea0000000800 */
[----:B------:R-:W1:Y:S02]  /*0260*/  @!P1 LDS R2, [R2] ;  /* 0x0000000002029984 */ /* 0x000e640000000800 */
[----:B-1----:R-:W-:-:S05]  /*0270*/  @!P1 FADD R3, R2, R3 ;  /* 0x0000000302039221 */ /* 0x002fca0000000000 */
[----:B------:R1:W-:Y:S01]  /*0280*/  @!P1 STS [R0], R3 ;  /* 0x0000000300009388 */ /* 0x0003e20000000800 */
[----:B------:R-:W-:Y:S01]  /*0290*/  BAR.SYNC.DEFER_BLOCKING 0x0 ;  /* 0x0000000000007b1d */ /* 0x000fe20000010000 */
[----:B------:R-:W-:Y:S02]  /*02a0*/  ISETP.GT.U32.AND P1, PT, R10, 0x3, PT ;  /* 0x000000030a00780c */ /* 0x000fe40003f24070 */
[----:B------:R-:W-:-:S11]  /*02b0*/  MOV R10, R5 ;  /* 0x00000005000a7202 */ /* 0x000fd60000000f00 */
[----:B-1----:R-:W-:Y:S05]  /*02c0*/  @P1 BRA `(.L_x_4) ;  /* 0xfffffffc00d41947 */ /* 0x002fea000383ffff */
.L_x_3:
[----:B------:R-:W-:Y:S05]  /*02d0*/  @P0 EXIT ;  /* 0x000000000000094d */ /* 0x000fea0003800000 */
[----:B------:R-:W1:Y:S01]  /*02e0*/  S2UR UR5, SR_CgaCtaId ;  /* 0x00000000000579c3 */ /* 0x000e620000008800 */
[----:B------:R-:W-:-:S07]  /*02f0*/  UMOV UR4, 0x400 ;  /* 0x0000040000047882 */ /* 0x000fce0000000000 */
[----:B------:R-:W2:Y:S01]  /*0300*/  LDC.64 R2, c[0x0][0x390] ;  /* 0x0000e400ff027b82 */ /* 0x000ea20000000a00 */
[----:B-1----:R-:W-:Y:S01]  /*0310*/  ULEA UR4, UR5, UR4, 0x18 ;  /* 0x0000000405047291 */ /* 0x002fe2000f8ec0ff */
[----:B--2---:R-:W-:-:S08]  /*0320*/  IMAD.WIDE.U32 R2, R13, 0x4, R2 ;  /* 0x000000040d027825 */ /* 0x004fd000078e0002 */
[----:B------:R-:W1:Y:S04]  /*0330*/  LDS R5, [UR4] ;  /* 0x00000004ff057984 */ /* 0x000e680008000800 */
[----:B-1----:R-:W-:Y:S01]  /*0340*/  STG.E desc[UR6][R2.64], R5 ;  /* 0x0000000502007986 */ /* 0x002fe2000c101906 */
[----:B------:R-:W-:Y:S05]  /*0350*/  EXIT ;  /* 0x000000000000794d */ /* 0x000fea0003800000 */
.L_x_5:
[----:B------:R-:W-:-:S00]  /*0360*/  BRA `(.L_x_5) ;  /* 0xfffffffc00fc7947 */ /* 0x000fc0000383ffff */
[----:B------:R-:W-:-:S00]  /*0370*/  NOP ;  /* 0x0000000000007918 */ /* 0x000fc00000000000 */
        /* <DEDUP_REMOVED lines=8> */
.L_x_6:


//--------------------- .nv.shared._Z3dotPfS_S_   --------------------------
	.section	.nv.shared._Z3dotPfS_S_,"aw",@nobits
	.sectionflags	@""
	.align	4
.nv.shared._Z3dotPfS_S_:
	.zero		2048


//--------------------- .nv.shared.reserved.0     --------------------------
	.section	.nv.shared.reserved.0,"aw",@nobits
	.weak		__nv_reservedSMEM_offset_0_alias
	.size		__nv_reservedSMEM_offset_0_alias, 0, 64
	.other		__nv_reservedSMEM_offset_0_alias,@"STO_CUDA_RESERVED_SHARED STV_DEFAULT"
__nv_reservedSMEM_offset_0_alias:
	.zero		0
	.zero		64


//--------------------- .nv.constant0._Z3dotPfS_S_ --------------------------
	.section	.nv.constant0._Z3dotPfS_S_,"a",@progbits
	.sectionflags	@""
	.align	4
.nv.constant0._Z3dotPfS_S_:
	.zero		920


//--------------------- SYMBOLS --------------------------

	.type		.nv.reservedSmem.offset0,@object
	.size		.nv.reservedSmem.offset0,0x4
	.type		.nv.reservedSmem.cap,@object
	.size		.nv.reservedSmem.cap,0x4
